	.headerflags	@"EF_CUDA_TEXMODE_UNIFIED EF_CUDA_64BIT_ADDRESS EF_CUDA_ACCELERATORS EF_CUDA_SM90 EF_CUDA_VIRTUAL_SM(EF_CUDA_SM90)"
	.elftype	@"ET_EXEC"


//--------------------- .nv.info                  --------------------------
	.section	.nv.info,"",@"SHT_CUDA_INFO"
	.align	4


	//----- nvinfo : EIATTR_REGCOUNT
	.align		4
        /*0000*/ 	.byte	0x04, 0x2f
        /*0002*/ 	.short	(.L_1 - .L_0)
	.align		4
.L_0:
        /*0004*/ 	.word	index@(triton_poi_fused_mul_2)
        /*0008*/ 	.word	0x0000000d


	//----- nvinfo : EIATTR_MIN_STACK_SIZE
	.align		4
.L_1:
        /*000c*/ 	.byte	0x04, 0x12
        /*000e*/ 	.short	(.L_3 - .L_2)
	.align		4
.L_2:
        /*0010*/ 	.word	index@(triton_poi_fused_mul_2)
        /*0014*/ 	.word	0x00000000


	//----- nvinfo : EIATTR_FRAME_SIZE
	.align		4
.L_3:
        /*0018*/ 	.byte	0x04, 0x11
        /*001a*/ 	.short	(.L_5 - .L_4)
	.align		4
.L_4:
        /*001c*/ 	.word	index@(triton_poi_fused_mul_2)
        /*0020*/ 	.word	0x00000000


	//----- nvinfo : EIATTR_MIN_STACK_SIZE
	.align		4
.L_5:
        /*0024*/ 	.byte	0x04, 0x12
        /*0026*/ 	.short	(.L_7 - .L_6)
	.align		4
.L_6:
        /*0028*/ 	.word	index@(triton_poi_fused_mul_2)
        /*002c*/ 	.word	0x00000000
.L_7:


//--------------------- .nv.info.triton_poi_fused_mul_2 --------------------------
	.section	.nv.info.triton_poi_fused_mul_2,"",@"SHT_CUDA_INFO"
	.sectionflags	@""
	.align	4


	//----- nvinfo : EIATTR_CUDA_API_VERSION
	.align		4
        /*0000*/ 	.byte	0x04, 0x37
        /*0002*/ 	.short	(.L_9 - .L_8)
.L_8:
        /*0004*/ 	.word	0x0000007c


	//----- nvinfo : EIATTR_KPARAM_INFO
	.align		4
.L_9:
        /*0008*/ 	.byte	0x04, 0x17
        /*000a*/ 	.short	(.L_11 - .L_10)
.L_10:
        /*000c*/ 	.word	0x00000000
        /*0010*/ 	.short	0x0002
        /*0012*/ 	.short	0x0010
        /*0014*/ 	.byte	0x00, 0xf0, 0x11, 0x00


	//----- nvinfo : EIATTR_KPARAM_INFO
	.align		4
.L_11:
        /*0018*/ 	.byte	0x04, 0x17
        /*001a*/ 	.short	(.L_13 - .L_12)
.L_12:
        /*001c*/ 	.word	0x00000000
        /*0020*/ 	.short	0x0001
        /*0022*/ 	.short	0x0008
        /*0024*/ 	.byte	0x00, 0xf4, 0x21, 0x00


	//----- nvinfo : EIATTR_KPARAM_INFO
	.align		4
.L_13:
        /*0028*/ 	.byte	0x04, 0x17
        /*002a*/ 	.short	(.L_15 - .L_14)
.L_14:
        /*002c*/ 	.word	0x00000000
        /*0030*/ 	.short	0x0000
        /*0032*/ 	.short	0x0000
        /*0034*/ 	.byte	0x00, 0xf4, 0x21, 0x00


	//----- nvinfo : EIATTR_SPARSE_MMA_MASK
	.align		4
.L_15:
        /*0038*/ 	.byte	0x03, 0x50
        /*003a*/ 	.short	0x0000


	//----- nvinfo : EIATTR_MAXREG_COUNT
	.align		4
        /*003c*/ 	.byte	0x03, 0x1b
        /*003e*/ 	.short	0x00ff


	//----- nvinfo : EIATTR_EXIT_INSTR_OFFSETS
	.align		4
        /*0040*/ 	.byte	0x04, 0x1c
        /*0042*/ 	.short	(.L_17 - .L_16)


	//   ....[0]....
.L_16:
        /*0044*/ 	.word	0x00000420


	//   ....[1]....
        /*0048*/ 	.word	0x00000440


	//----- nvinfo : EIATTR_REQNTID
	.align		4
.L_17:
        /*004c*/ 	.byte	0x04, 0x10
        /*004e*/ 	.short	(.L_19 - .L_18)
.L_18:
        /*0050*/ 	.word	0x00000020
        /*0054*/ 	.word	0x00000001
        /*0058*/ 	.word	0x00000001


	//----- nvinfo : EIATTR_CBANK_PARAM_SIZE
	.align		4
.L_19:
        /*005c*/ 	.byte	0x03, 0x19
        /*005e*/ 	.short	0x0014


	//----- nvinfo : EIATTR_PARAM_CBANK
	.align		4
        /*0060*/ 	.byte	0x04, 0x0a
        /*0062*/ 	.short	(.L_21 - .L_20)
	.align		4
.L_20:
        /*0064*/ 	.word	index@(.nv.constant0.triton_poi_fused_mul_2)
        /*0068*/ 	.short	0x0210
        /*006a*/ 	.short	0x0014


	//----- nvinfo : EIATTR_SW_WAR
	.align		4
.L_21:
        /*006c*/ 	.byte	0x04, 0x36
        /*006e*/ 	.short	(.L_23 - .L_22)
.L_22:
        /*0070*/ 	.word	0x00000008
.L_23:


//--------------------- .nv.callgraph             --------------------------
	.section	.nv.callgraph,"",@"SHT_CUDA_CALLGRAPH"
	.align	4
	.sectionentsize	8
	.align		4
        /*0000*/ 	.word	0x00000000
	.align		4
        /*0004*/ 	.word	0xffffffff
	.align		4
        /*0008*/ 	.word	0x00000000
	.align		4
        /*000c*/ 	.word	0xfffffffe
	.align		4
        /*0010*/ 	.word	0x00000000
	.align		4
        /*0014*/ 	.word	0xfffffffd
	.align		4
        /*0018*/ 	.word	0x00000000
	.align		4
        /*001c*/ 	.word	0xfffffffc


//--------------------- .text.triton_poi_fused_mul_2 --------------------------
	.section	.text.triton_poi_fused_mul_2,"ax",@progbits
	.align	128
        .global         triton_poi_fused_mul_2
        .type           triton_poi_fused_mul_2,@function
        .size           triton_poi_fused_mul_2,(.L_x_1 - triton_poi_fused_mul_2)
        .other          triton_poi_fused_mul_2,@"STO_CUDA_ENTRY STV_DEFAULT"
triton_poi_fused_mul_2:
.text.triton_poi_fused_mul_2:
[----:B------:R-:W0:Y:S02]  /*0000*/  LDC R1, c[0x0][0x28] ;  /* 0x00000a00ff017b82 */ /* 0x000e240000000800 */
[----:B------:R-:W1:Y:S01]  /*0010*/  S2R R3, SR_TID.X ;  /* 0x0000000000037919 */ /* 0x000e620000002100 */
[----:B------:R-:W-:Y:S01]  /*0020*/  ULDC.64 UR4, c[0x0][0x208] ;  /* 0x0000820000047ab9 */ /* 0x000fe20000000a00 */
[----:B------:R-:W2:Y:S01]  /*0030*/  S2R R2, SR_CTAID.X ;  /* 0x0000000000027919 */ /* 0x000ea20000002500 */
[----:B-1----:R-:W-:Y:S02]  /*0040*/  IMAD.SHL.U32 R3, R3, 0x2, RZ ;  /* 0x0000000203037824 */ /* 0x002fe400078e00ff */
[----:B--2---:R-:W-:Y:S01]  /*0050*/  IMAD.SHL.U32 R0, R2, 0x40, RZ ;  /* 0x0000004002007824 */ /* 0x004fe200078e00ff */
[----:B------:R-:W-:-:S04]  /*0060*/  SHF.R.S32.HI R5, RZ, 0x19, R2 ;  /* 0x00000019ff057819 */ /* 0x000fc80000011402 */
[----:B------:R-:W-:Y:S02]  /*0070*/  LOP3.LUT R2, R0, 0xe, R3, 0xf8, !PT ;  /* 0x0000000e00027812 */ /* 0x000fe400078ef803 */
[----:B------:R-:W-:Y:S02]  /*0080*/  LOP3.LUT R0, R0, 0x3e, R3, 0xf8, !PT ;  /* 0x0000003e00007812 */ /* 0x000fe400078ef803 */
[----:B------:R-:W-:Y:S02]  /*0090*/  SGXT R5, R5, 0x1 ;  /* 0x000000010505781a */ /* 0x000fe40000000200 */
[----:B------:R-:W-:Y:S02]  /*00a0*/  LOP3.LUT R2, R2, 0x1, RZ, 0xfc, !PT ;  /* 0x0000000102027812 */ /* 0x000fe400078efcff */
[----:B------:R-:W-:Y:S02]  /*00b0*/  SHF.R.S32.HI R3, RZ, 0x1f, R0 ;  /* 0x0000001fff037819 */ /* 0x000fe40000011400 */
[----:B------:R-:W-:-:S02]  /*00c0*/  LEA.HI R5, R5, R2, RZ, 0x4 ;  /* 0x0000000205057211 */ /* 0x000fc400078f20ff */
[----:B------:R-:W-:Y:S02]  /*00d0*/  LEA.HI R3, R3, R0, RZ, 0x4 ;  /* 0x0000000003037211 */ /* 0x000fe400078f20ff */
[----:B------:R-:W-:Y:S02]  /*00e0*/  LOP3.LUT R7, R5, 0xffffffd0, RZ, 0xc0, !PT ;  /* 0xffffffd005077812 */ /* 0x000fe400078ec0ff */
[----:B------:R-:W-:Y:S02]  /*00f0*/  LOP3.LUT R5, R3, 0xfff0, RZ, 0xc0, !PT ;  /* 0x0000fff003057812 */ /* 0x000fe400078ec0ff */
[----:B------:R-:W-:Y:S01]  /*0100*/  SHF.R.U32.HI R3, RZ, 0x4, R3 ;  /* 0x00000004ff037819 */ /* 0x000fe20000011603 */
[----:B------:R-:W-:Y:S01]  /*0110*/  IMAD.IADD R7, R2, 0x1, -R7 ;  /* 0x0000000102077824 */ /* 0x000fe200078e0a07 */
[C---:B------:R-:W-:Y:S01]  /*0120*/  ISETP.GE.AND P0, PT, R0.reuse, 0x40, PT ;  /* 0x000000400000780c */ /* 0x040fe20003f06270 */
[----:B------:R-:W-:-:S03]  /*0130*/  IMAD.IADD R5, R0, 0x1, -R5 ;  /* 0x0000000100057824 */ /* 0x000fc600078e0a05 */
[----:B------:R-:W-:Y:S02]  /*0140*/  PRMT R4, R7, 0x8880, RZ ;  /* 0x0000888007047816 */ /* 0x000fe400000000ff */
[----:B------:R-:W-:Y:S02]  /*0150*/  PRMT R2, R5, 0x8880, RZ ;  /* 0x0000888005027816 */ /* 0x000fe400000000ff */
[----:B------:R-:W-:Y:S02]  /*0160*/  PRMT R4, R4, 0x7710, RZ ;  /* 0x0000771004047816 */ /* 0x000fe400000000ff */
[----:B------:R-:W-:Y:S02]  /*0170*/  PRMT R2, R2, 0x7710, RZ ;  /* 0x0000771002027816 */ /* 0x000fe400000000ff */
[----:B------:R-:W-:Y:S02]  /*0180*/  SHF.R.U32.HI R4, RZ, 0xd, R4 ;  /* 0x0000000dff047819 */ /* 0x000fe40000011604 */
[----:B------:R-:W-:-:S02]  /*0190*/  SHF.R.U32.HI R2, RZ, 0xd, R2 ;  /* 0x0000000dff027819 */ /* 0x000fc40000011602 */
[----:B------:R-:W-:Y:S02]  /*01a0*/  LOP3.LUT R4, R4, 0x3, RZ, 0xc0, !PT ;  /* 0x0000000304047812 */ /* 0x000fe400078ec0ff */
[----:B------:R-:W-:-:S03]  /*01b0*/  LOP3.LUT R2, R2, 0x3, RZ, 0xc0, !PT ;  /* 0x0000000302027812 */ /* 0x000fc600078ec0ff */
[----:B------:R-:W-:Y:S02]  /*01c0*/  IMAD.IADD R4, R7, 0x1, R4 ;  /* 0x0000000107047824 */ /* 0x000fe400078e0204 */
[----:B------:R-:W-:-:S03]  /*01d0*/  IMAD.IADD R2, R5, 0x1, R2 ;  /* 0x0000000105027824 */ /* 0x000fc600078e0202 */
[----:B------:R-:W-:Y:S02]  /*01e0*/  LOP3.LUT R4, R4, 0xfc, RZ, 0xc0, !PT ;  /* 0x000000fc04047812 */ /* 0x000fe400078ec0ff */
[----:B------:R-:W-:Y:S02]  /*01f0*/  LOP3.LUT R2, R2, 0xfc, RZ, 0xc0, !PT ;  /* 0x000000fc02027812 */ /* 0x000fe400078ec0ff */
[--C-:B------:R-:W-:Y:S01]  /*0200*/  SHF.R.U32.HI R6, RZ, 0x2, R4.reuse ;  /* 0x00000002ff067819 */ /* 0x100fe20000011604 */
[----:B------:R-:W-:Y:S02]  /*0210*/  IMAD.MOV R8, RZ, RZ, -R4 ;  /* 0x000000ffff087224 */ /* 0x000fe400078e0a04 */
[--C-:B------:R-:W-:Y:S01]  /*0220*/  IMAD.MOV R4, RZ, RZ, -R2.reuse ;  /* 0x000000ffff047224 */ /* 0x100fe200078e0a02 */
[----:B------:R-:W-:Y:S02]  /*0230*/  SHF.R.U32.HI R2, RZ, 0x2, R2 ;  /* 0x00000002ff027819 */ /* 0x000fe40000011602 */
[----:B------:R-:W-:-:S02]  /*0240*/  PRMT R8, R8, 0x7710, RZ ;  /* 0x0000771008087816 */ /* 0x000fc400000000ff */
[----:B------:R-:W-:Y:S02]  /*0250*/  PRMT R4, R4, 0x7710, RZ ;  /* 0x0000771004047816 */ /* 0x000fe400000000ff */
[----:B------:R-:W-:Y:S01]  /*0260*/  PRMT R9, R2, 0x9910, RZ ;  /* 0x0000991002097816 */ /* 0x000fe200000000ff */
[----:B------:R-:W-:Y:S01]  /*0270*/  IMAD.IADD R8, R7, 0x1, R8 ;  /* 0x0000000107087824 */ /* 0x000fe200078e0208 */
[----:B------:R-:W-:Y:S01]  /*0280*/  PRMT R6, R6, 0x9910, RZ ;  /* 0x0000991006067816 */ /* 0x000fe200000000ff */
[----:B------:R-:W-:Y:S02]  /*0290*/  IMAD.IADD R2, R5, 0x1, R4 ;  /* 0x0000000105027824 */ /* 0x000fe400078e0204 */
[----:B------:R-:W1:Y:S01]  /*02a0*/  LDC.64 R4, c[0x0][0x210] ;  /* 0x00008400ff047b82 */ /* 0x000e620000000a00 */
[----:B------:R-:W-:Y:S01]  /*02b0*/  LOP3.LUT R8, R8, 0xffff, RZ, 0xc0, !PT ;  /* 0x0000ffff08087812 */ /* 0x000fe200078ec0ff */
[----:B------:R-:W-:Y:S01]  /*02c0*/  IMAD R6, R6, 0xc, RZ ;  /* 0x0000000c06067824 */ /* 0x000fe200078e02ff */
[----:B------:R-:W-:Y:S01]  /*02d0*/  LOP3.LUT R7, R2, 0xffff, RZ, 0xc0, !PT ;  /* 0x0000ffff02077812 */ /* 0x000fe200078ec0ff */
[----:B------:R-:W-:Y:S01]  /*02e0*/  IMAD R2, R9, 0xc, RZ ;  /* 0x0000000c09027824 */ /* 0x000fe200078e02ff */
[----:B------:R-:W-:-:S02]  /*02f0*/  PRMT R10, R8, 0x8880, RZ ;  /* 0x00008880080a7816 */ /* 0x000fc400000000ff */
[----:B------:R-:W-:Y:S02]  /*0300*/  PRMT R7, R7, 0x8880, RZ ;  /* 0x0000888007077816 */ /* 0x000fe400000000ff */
[----:B------:R-:W-:Y:S01]  /*0310*/  LOP3.LUT R6, R6, 0xffff, RZ, 0xc0, !PT ;  /* 0x0000ffff06067812 */ /* 0x000fe200078ec0ff */
[C---:B------:R-:W-:Y:S01]  /*0320*/  IMAD R10, R3.reuse, 0x30, R10 ;  /* 0x00000030030a7824 */ /* 0x040fe200078e020a */
[----:B------:R-:W-:Y:S01]  /*0330*/  LOP3.LUT R2, R2, 0xffff, RZ, 0xc0, !PT ;  /* 0x0000ffff02027812 */ /* 0x000fe200078ec0ff */
[----:B------:R-:W-:Y:S01]  /*0340*/  IMAD.MOV.U32 R8, RZ, RZ, R7 ;  /* 0x000000ffff087224 */ /* 0x000fe200078e0007 */
[----:B------:R-:W-:Y:S02]  /*0350*/  PRMT R6, R6, 0x8880, RZ ;  /* 0x0000888006067816 */ /* 0x000fe400000000ff */
[----:B------:R-:W-:Y:S01]  /*0360*/  PRMT R2, R2, 0x8880, RZ ;  /* 0x0000888002027816 */ /* 0x000fe200000000ff */
[----:B------:R-:W-:Y:S02]  /*0370*/  IMAD R7, R3, 0x30, R8 ;  /* 0x0000003003077824 */ /* 0x000fe400078e0208 */
[----:B------:R-:W-:-:S02]  /*0380*/  IMAD.MOV.U32 R3, RZ, RZ, R6 ;  /* 0x000000ffff037224 */ /* 0x000fc400078e0006 */
[----:B------:R-:W-:Y:S02]  /*0390*/  IMAD.IADD R7, R2, 0x1, R7 ;  /* 0x0000000102077824 */ /* 0x000fe400078e0207 */
[----:B------:R-:W-:Y:S02]  /*03a0*/  IMAD.IADD R9, R3, 0x1, R10 ;  /* 0x0000000103097824 */ /* 0x000fe400078e020a */
[--C-:B-1----:R-:W-:Y:S02]  /*03b0*/  IMAD.WIDE R2, R7, 0x4, R4.reuse ;  /* 0x0000000407027825 */ /* 0x102fe400078e0204 */
[----:B------:R-:W1:Y:S02]  /*03c0*/  LDC.64 R6, c[0x0][0x218] ;  /* 0x00008600ff067b82 */ /* 0x000e640000000a00 */
[----:B------:R-:W-:Y:S01]  /*03d0*/  IMAD.WIDE R4, R9, 0x4, R4 ;  /* 0x0000000409047825 */ /* 0x000fe200078e0204 */
[----:B------:R-:W-:-:S06]  /*03e0*/  CS2R R8, SRZ ;  /* 0x0000000000087805 */ /* 0x000fcc000001ff00 */
[----:B------:R2:W5:Y:S04]  /*03f0*/  @!P0 LDG.E R8, desc[UR4][R2.64] ;  /* 0x0000000402088981 */ /* 0x000568000c1e1900 */
[----:B------:R2:W5:Y:S01]  /*0400*/  @!P0 LDG.E R9, desc[UR4][R4.64] ;  /* 0x0000000404098981 */ /* 0x000562000c1e1900 */
[----:B-1----:R-:W-:Y:S01]  /*0410*/  IMAD.WIDE R6, R0, 0x4, R6 ;  /* 0x0000000400067825 */ /* 0x002fe200078e0206 */
[----:B--2---:R-:W-:Y:S06]  /*0420*/  @P0 EXIT ;  /* 0x000000000000094d */ /* 0x004fec0003800000 */
[----:B-----5:R-:W-:Y:S01]  /*0430*/  STG.E.64 desc[UR4][R6.64], R8 ;  /* 0x0000000806007986 */ /* 0x020fe2000c101b04 */
[----:B------:R-:W-:Y:S05]  /*0440*/  EXIT ;  /* 0x000000000000794d */ /* 0x000fea0003800000 */
.L_x_0:
[----:B------:R-:W-:-:S00]  /*0450*/  BRA `(.L_x_0) ;  /* 0xfffffffc00fc7947 */ /* 0x000fc0000383ffff */
[----:B------:R-:W-:-:S00]  /*0460*/  NOP ;  /* 0x0000000000007918 */ /* 0x000fc00000000000 */
        /* <DEDUP_REMOVED lines=9> */
.L_x_1:


//--------------------- .nv.constant0.triton_poi_fused_mul_2 --------------------------
	.section	.nv.constant0.triton_poi_fused_mul_2,"a",@progbits
	.sectionflags	@""
	.align	4
.nv.constant0.triton_poi_fused_mul_2:
	.zero		548
